//
// Generated by NVIDIA NVVM Compiler
//
// Compiler Build ID: CL-36424714
// Cuda compilation tools, release 13.0, V13.0.88
// Based on NVVM 20.0.0
//

.version 9.0
.target sm_100
.address_size 64

	// .globl	_Z15transposeMatrixPfS_ii
.extern .shared .align 16 .b8 sh_A_block[];

.visible .entry _Z15transposeMatrixPfS_ii(
	.param .u64 .ptr .align 1 _Z15transposeMatrixPfS_ii_param_0,
	.param .u64 .ptr .align 1 _Z15transposeMatrixPfS_ii_param_1,
	.param .u32 _Z15transposeMatrixPfS_ii_param_2,
	.param .u32 _Z15transposeMatrixPfS_ii_param_3
)
{
	.reg .b32 	%r<13>;
	.reg .b32 	%f<2>;
	.reg .b64 	%rd<9>;

	ld.param.u64 	%rd1, [_Z15transposeMatrixPfS_ii_param_0];
	ld.param.u64 	%rd2, [_Z15transposeMatrixPfS_ii_param_1];
	ld.param.u32 	%r1, [_Z15transposeMatrixPfS_ii_param_2];
	ld.param.u32 	%r2, [_Z15transposeMatrixPfS_ii_param_3];
	cvta.to.global.u64 	%rd3, %rd2;
	cvta.to.global.u64 	%rd4, %rd1;
	mov.u32 	%r3, %ctaid.x;
	mov.u32 	%r4, %ntid.x;
	mov.u32 	%r5, %tid.x;
	mad.lo.s32 	%r6, %r3, %r4, %r5;
	mov.u32 	%r7, %ctaid.y;
	mov.u32 	%r8, %ntid.y;
	mov.u32 	%r9, %tid.y;
	mad.lo.s32 	%r10, %r7, %r8, %r9;
	mad.lo.s32 	%r11, %r2, %r6, %r10;
	mul.wide.s32 	%rd5, %r11, 4;
	add.s64 	%rd6, %rd4, %rd5;
	ld.global.f32 	%f1, [%rd6];
	mad.lo.s32 	%r12, %r1, %r10, %r6;
	mul.wide.s32 	%rd7, %r12, 4;
	add.s64 	%rd8, %rd3, %rd7;
	st.global.f32 	[%rd8], %f1;
	ret;

}
	// .globl	_Z9matrixMulPfS_S_i
.visible .entry _Z9matrixMulPfS_S_i(
	.param .u64 .ptr .align 1 _Z9matrixMulPfS_S_i_param_0,
	.param .u64 .ptr .align 1 _Z9matrixMulPfS_S_i_param_1,
	.param .u64 .ptr .align 1 _Z9matrixMulPfS_S_i_param_2,
	.param .u32 _Z9matrixMulPfS_S_i_param_3
)
{
	.reg .pred 	%p<10>;
	.reg .b32 	%r<88>;
	.reg .b32 	%f<68>;
	.reg .b64 	%rd<13>;

	ld.param.u64 	%rd4, [_Z9matrixMulPfS_S_i_param_0];
	ld.param.u64 	%rd5, [_Z9matrixMulPfS_S_i_param_1];
	ld.param.u64 	%rd6, [_Z9matrixMulPfS_S_i_param_2];
	ld.param.u32 	%r32, [_Z9matrixMulPfS_S_i_param_3];
	mov.u32 	%r1, %ntid.x;
	div.s32 	%r2, %r32, %r1;
	setp.lt.s32 	%p1, %r2, 1;
	@%p1 bra 	$L__BB1_14;
	mul.lo.s32 	%r34, %r1, %r1;
	shl.b32 	%r35, %r34, 2;
	mov.u32 	%r36, sh_A_block;
	add.s32 	%r3, %r36, %r35;
	cvta.to.global.u64 	%rd7, %rd6;
	mov.u32 	%r37, %ctaid.x;
	mov.u32 	%r38, %tid.x;
	mad.lo.s32 	%r39, %r37, %r1, %r38;
	mov.u32 	%r4, %tid.y;
	mul.lo.s32 	%r5, %r32, %r39;
	mul.lo.s32 	%r6, %r38, %r1;
	add.s32 	%r40, %r6, %r4;
	shl.b32 	%r41, %r40, 2;
	add.s32 	%r7, %r36, %r41;
	mov.u32 	%r42, %ctaid.y;
	mul.lo.s32 	%r43, %r42, %r1;
	add.s32 	%r44, %r43, %r38;
	mul.lo.s32 	%r8, %r32, %r44;
	add.s32 	%r9, %r3, %r41;
	add.s32 	%r45, %r43, %r4;
	mov.u32 	%r46, %nctaid.y;
	mul.lo.s32 	%r47, %r1, %r46;
	mad.lo.s32 	%r48, %r47, %r39, %r45;
	mul.lo.s32 	%r10, %r4, %r1;
	mul.wide.s32 	%rd8, %r48, 4;
	add.s64 	%rd1, %rd7, %rd8;
	and.b32  	%r11, %r1, 7;
	add.s32 	%r12, %r11, -1;
	and.b32  	%r13, %r1, 3;
	and.b32  	%r14, %r1, 2040;
	and.b32  	%r15, %r1, 1;
	and.b32  	%r49, %r1, -8;
	neg.s32 	%r16, %r49;
	shl.b32 	%r50, %r6, 2;
	add.s32 	%r51, %r50, %r36;
	add.s32 	%r17, %r51, 16;
	shl.b32 	%r52, %r1, 2;
	shl.b32 	%r53, %r4, 2;
	add.s32 	%r54, %r52, %r53;
	mad.lo.s32 	%r55, %r1, %r54, %r36;
	add.s32 	%r18, %r55, 16;
	cvta.to.global.u64 	%rd2, %rd4;
	cvta.to.global.u64 	%rd3, %rd5;
	mov.b32 	%r81, 0;
$L__BB1_2:
	setp.lt.u32 	%p2, %r1, 8;
	mad.lo.s32 	%r57, %r81, %r1, %r4;
	add.s32 	%r58, %r57, %r5;
	mul.wide.s32 	%rd9, %r58, 4;
	add.s64 	%rd10, %rd2, %rd9;
	ld.global.f32 	%f15, [%rd10];
	st.shared.f32 	[%r7], %f15;
	add.s32 	%r59, %r57, %r8;
	mul.wide.s32 	%rd11, %r59, 4;
	add.s64 	%rd12, %rd3, %rd11;
	ld.global.f32 	%f16, [%rd12];
	st.shared.f32 	[%r9], %f16;
	bar.sync 	0;
	ld.global.f32 	%f67, [%rd1];
	mov.b32 	%r86, 0;
	@%p2 bra 	$L__BB1_5;
	mov.u32 	%r82, %r18;
	mov.u32 	%r83, %r17;
	mov.u32 	%r84, %r16;
$L__BB1_4:
	.pragma "nounroll";
	ld.shared.f32 	%f17, [%r83+-16];
	ld.shared.f32 	%f18, [%r82+-16];
	fma.rn.f32 	%f19, %f17, %f18, %f67;
	ld.shared.f32 	%f20, [%r83+-12];
	ld.shared.f32 	%f21, [%r82+-12];
	fma.rn.f32 	%f22, %f20, %f21, %f19;
	ld.shared.f32 	%f23, [%r83+-8];
	ld.shared.f32 	%f24, [%r82+-8];
	fma.rn.f32 	%f25, %f23, %f24, %f22;
	ld.shared.f32 	%f26, [%r83+-4];
	ld.shared.f32 	%f27, [%r82+-4];
	fma.rn.f32 	%f28, %f26, %f27, %f25;
	ld.shared.f32 	%f29, [%r83];
	ld.shared.f32 	%f30, [%r82];
	fma.rn.f32 	%f31, %f29, %f30, %f28;
	ld.shared.f32 	%f32, [%r83+4];
	ld.shared.f32 	%f33, [%r82+4];
	fma.rn.f32 	%f34, %f32, %f33, %f31;
	ld.shared.f32 	%f35, [%r83+8];
	ld.shared.f32 	%f36, [%r82+8];
	fma.rn.f32 	%f37, %f35, %f36, %f34;
	ld.shared.f32 	%f38, [%r83+12];
	ld.shared.f32 	%f39, [%r82+12];
	fma.rn.f32 	%f67, %f38, %f39, %f37;
	add.s32 	%r84, %r84, 8;
	add.s32 	%r83, %r83, 32;
	add.s32 	%r82, %r82, 32;
	setp.ne.s32 	%p3, %r84, 0;
	mov.u32 	%r86, %r14;
	@%p3 bra 	$L__BB1_4;
$L__BB1_5:
	setp.eq.s32 	%p4, %r11, 0;
	@%p4 bra 	$L__BB1_13;
	setp.lt.u32 	%p5, %r12, 3;
	@%p5 bra 	$L__BB1_8;
	add.s32 	%r60, %r86, %r6;
	shl.b32 	%r61, %r60, 2;
	mov.u32 	%r62, sh_A_block;
	add.s32 	%r63, %r62, %r61;
	ld.shared.f32 	%f41, [%r63];
	add.s32 	%r64, %r86, %r10;
	shl.b32 	%r65, %r64, 2;
	add.s32 	%r66, %r3, %r65;
	ld.shared.f32 	%f42, [%r66];
	fma.rn.f32 	%f43, %f41, %f42, %f67;
	ld.shared.f32 	%f44, [%r63+4];
	ld.shared.f32 	%f45, [%r66+4];
	fma.rn.f32 	%f46, %f44, %f45, %f43;
	ld.shared.f32 	%f47, [%r63+8];
	ld.shared.f32 	%f48, [%r66+8];
	fma.rn.f32 	%f49, %f47, %f48, %f46;
	ld.shared.f32 	%f50, [%r63+12];
	ld.shared.f32 	%f51, [%r66+12];
	fma.rn.f32 	%f67, %f50, %f51, %f49;
	add.s32 	%r86, %r86, 4;
$L__BB1_8:
	setp.eq.s32 	%p6, %r13, 0;
	@%p6 bra 	$L__BB1_13;
	setp.eq.s32 	%p7, %r13, 1;
	@%p7 bra 	$L__BB1_11;
	add.s32 	%r67, %r86, %r6;
	shl.b32 	%r68, %r67, 2;
	mov.u32 	%r69, sh_A_block;
	add.s32 	%r70, %r69, %r68;
	ld.shared.f32 	%f53, [%r70];
	add.s32 	%r71, %r86, %r10;
	shl.b32 	%r72, %r71, 2;
	add.s32 	%r73, %r3, %r72;
	ld.shared.f32 	%f54, [%r73];
	fma.rn.f32 	%f55, %f53, %f54, %f67;
	ld.shared.f32 	%f56, [%r70+4];
	ld.shared.f32 	%f57, [%r73+4];
	fma.rn.f32 	%f67, %f56, %f57, %f55;
	add.s32 	%r86, %r86, 2;
$L__BB1_11:
	setp.eq.s32 	%p8, %r15, 0;
	@%p8 bra 	$L__BB1_13;
	add.s32 	%r74, %r86, %r6;
	shl.b32 	%r75, %r74, 2;
	mov.u32 	%r76, sh_A_block;
	add.s32 	%r77, %r76, %r75;
	ld.shared.f32 	%f58, [%r77];
	add.s32 	%r78, %r86, %r10;
	shl.b32 	%r79, %r78, 2;
	add.s32 	%r80, %r3, %r79;
	ld.shared.f32 	%f59, [%r80];
	fma.rn.f32 	%f67, %f58, %f59, %f67;
$L__BB1_13:
	st.global.f32 	[%rd1], %f67;
	add.s32 	%r81, %r81, 1;
	setp.ne.s32 	%p9, %r81, %r2;
	@%p9 bra 	$L__BB1_2;
$L__BB1_14:
	ret;

}


// ===== COMPILED SASS (sm_100) =====

	.target	sm_100

	.elftype	@"ET_EXEC"


//--------------------- .note.nv.tkinfo           --------------------------
	.section	.note.nv.tkinfo,"",@"SHT_NOTE"
	.sectionflags	@"SHF_NOTE_NV_TKINFO"
	.tkinfo
        /*0018*/ 	.word	0x00000002
        /*0030*/ 	.string	""
        /*0030*/ 	.string	"ptxas"
        /*0030*/ 	.string	"Cuda compilation tools, release 13.0, V13.0.88"
        /*0030*/ 	.string	"Build cuda_13.0.r13.0/compiler.36424714_0"
        /*0030*/ 	.string	"-arch sm_100 -m 64 "



//--------------------- .note.nv.cuinfo           --------------------------
	.section	.note.nv.cuinfo,"",@"SHT_NOTE"
	.sectionflags	@"SHF_NOTE_NV_CUINFO"
        /*0018*/ 	.short	0x0002
        /*001a*/ 	.short	0x0064
        /*001c*/ 	.short	0x0082
	.zero		2


//--------------------- .nv.info                  --------------------------
	.section	.nv.info,"",@"SHT_CUDA_INFO"
	.align	4


	//----- nvinfo : EIATTR_REGCOUNT
	.align		4
        /*0000*/ 	.byte	0x04, 0x2f
        /*0002*/ 	.short	(.L_1 - .L_0)
	.align		4
.L_0:
        /*0004*/ 	.word	index@(_Z15transposeMatrixPfS_ii)
        /*0008*/ 	.word	0x0000000a


	//----- nvinfo : EIATTR_FRAME_SIZE
	.align		4
.L_1:
        /*000c*/ 	.byte	0x04, 0x11
        /*000e*/ 	.short	(.L_3 - .L_2)
	.align		4
.L_2:
        /*0010*/ 	.word	index@(_Z15transposeMatrixPfS_ii)
        /*0014*/ 	.word	0x00000000


	//----- nvinfo : EIATTR_REGCOUNT
	.align		4
.L_3:
        /*0018*/ 	.byte	0x04, 0x2f
        /*001a*/ 	.short	(.L_5 - .L_4)
	.align		4
.L_4:
        /*001c*/ 	.word	index@(_Z9matrixMulPfS_S_i)
        /*0020*/ 	.word	0x0000001f


	//----- nvinfo : EIATTR_FRAME_SIZE
	.align		4
.L_5:
        /*0024*/ 	.byte	0x04, 0x11
        /*0026*/ 	.short	(.L_7 - .L_6)
	.align		4
.L_6:
        /*0028*/ 	.word	index@(_Z9matrixMulPfS_S_i)
        /*002c*/ 	.word	0x00000000


	//----- nvinfo : EIATTR_MIN_STACK_SIZE
	.align		4
.L_7:
        /*0030*/ 	.byte	0x04, 0x12
        /*0032*/ 	.short	(.L_9 - .L_8)
	.align		4
.L_8:
        /*0034*/ 	.word	index@(_Z9matrixMulPfS_S_i)
        /*0038*/ 	.word	0x00000000


	//----- nvinfo : EIATTR_MIN_STACK_SIZE
	.align		4
.L_9:
        /*003c*/ 	.byte	0x04, 0x12
        /*003e*/ 	.short	(.L_11 - .L_10)
	.align		4
.L_10:
        /*0040*/ 	.word	index@(_Z15transposeMatrixPfS_ii)
        /*0044*/ 	.word	0x00000000
.L_11:


//--------------------- .nv.compat                --------------------------
	.section	.nv.compat,"",@"SHT_CUDA_COMPAT_INFO"
	.align	4
        /*0000*/ 	.byte	0x02, 0x09, 0x00, 0x00, 0x02, 0x02, 0x01, 0x00, 0x02, 0x05, 0x05, 0x00, 0x03, 0x07, 0x01, 0x01
        /*0010*/ 	.byte	0x02, 0x03, 0x00, 0x00, 0x02, 0x06, 0x01, 0x00, 0x04, 0x0b, 0x08, 0x00, 0x09, 0x00, 0x00, 0x00
        /*0020*/ 	.byte	0x00, 0x00, 0x00, 0x00


//--------------------- .nv.info._Z9matrixMulPfS_S_i --------------------------
	.section	.nv.info._Z9matrixMulPfS_S_i,"",@"SHT_CUDA_INFO"
	.sectionflags	@""
	.align	4


	//----- nvinfo : EIATTR_CUDA_API_VERSION
	.align		4
        /*0000*/ 	.byte	0x04, 0x37
        /*0002*/ 	.short	(.L_13 - .L_12)
.L_12:
        /*0004*/ 	.word	0x00000082


	//----- nvinfo : EIATTR_KPARAM_INFO
	.align		4
.L_13:
        /*0008*/ 	.byte	0x04, 0x17
        /*000a*/ 	.short	(.L_15 - .L_14)
.L_14:
        /*000c*/ 	.word	0x00000000
        /*0010*/ 	.short	0x0003
        /*0012*/ 	.short	0x0018
        /*0014*/ 	.byte	0x00, 0xf0, 0x11, 0x00


	//----- nvinfo : EIATTR_KPARAM_INFO
	.align		4
.L_15:
        /*0018*/ 	.byte	0x04, 0x17
        /*001a*/ 	.short	(.L_17 - .L_16)
.L_16:
        /*001c*/ 	.word	0x00000000
        /*0020*/ 	.short	0x0002
        /*0022*/ 	.short	0x0010
        /*0024*/ 	.byte	0x00, 0xf5, 0x21, 0x00


	//----- nvinfo : EIATTR_KPARAM_INFO
	.align		4
.L_17:
        /*0028*/ 	.byte	0x04, 0x17
        /*002a*/ 	.short	(.L_19 - .L_18)
.L_18:
        /*002c*/ 	.word	0x00000000
        /*0030*/ 	.short	0x0001
        /*0032*/ 	.short	0x0008
        /*0034*/ 	.byte	0x00, 0xf5, 0x21, 0x00


	//----- nvinfo : EIATTR_KPARAM_INFO
	.align		4
.L_19:
        /*0038*/ 	.byte	0x04, 0x17
        /*003a*/ 	.short	(.L_21 - .L_20)
.L_20:
        /*003c*/ 	.word	0x00000000
        /*0040*/ 	.short	0x0000
        /*0042*/ 	.short	0x0000
        /*0044*/ 	.byte	0x00, 0xf5, 0x21, 0x00


	//----- nvinfo : EIATTR_SPARSE_MMA_MASK
	.align		4
.L_21:
        /*0048*/ 	.byte	0x03, 0x50
        /*004a*/ 	.short	0x0000


	//----- nvinfo : EIATTR_MAXREG_COUNT
	.align		4
        /*004c*/ 	.byte	0x03, 0x1b
        /*004e*/ 	.short	0x00ff


	//----- nvinfo : EIATTR_NUM_BARRIERS
	.align		4
        /*0050*/ 	.byte	0x02, 0x4c
        /*0052*/ 	.byte	0x01
	.zero		1


	//----- nvinfo : EIATTR_MERCURY_ISA_VERSION
	.align		4
        /*0054*/ 	.byte	0x03, 0x5f
        /*0056*/ 	.short	0x0101


	//----- nvinfo : EIATTR_VRC_CTA_INIT_COUNT
	.align		4
        /*0058*/ 	.byte	0x02, 0x4a
	.zero		1
	.zero		1


	//----- nvinfo : EIATTR_EXIT_INSTR_OFFSETS
	.align		4
        /*005c*/ 	.byte	0x04, 0x1c
        /*005e*/ 	.short	(.L_23 - .L_22)


	//   ....[0]....
.L_22:
        /*0060*/ 	.word	0x000001d0


	//   ....[1]....
        /*0064*/ 	.word	0x00000ae0


	//----- nvinfo : EIATTR_CBANK_PARAM_SIZE
	.align		4
.L_23:
        /*0068*/ 	.byte	0x03, 0x19
        /*006a*/ 	.short	0x001c


	//----- nvinfo : EIATTR_PARAM_CBANK
	.align		4
        /*006c*/ 	.byte	0x04, 0x0a
        /*006e*/ 	.short	(.L_25 - .L_24)
	.align		4
.L_24:
        /*0070*/ 	.word	index@(.nv.constant0._Z9matrixMulPfS_S_i)
        /*0074*/ 	.short	0x0380
        /*0076*/ 	.short	0x001c


	//----- nvinfo : EIATTR_SW_WAR
	.align		4
.L_25:
        /*0078*/ 	.byte	0x04, 0x36
        /*007a*/ 	.short	(.L_27 - .L_26)
.L_26:
        /*007c*/ 	.word	0x00000008
.L_27:


//--------------------- .nv.info._Z15transposeMatrixPfS_ii --------------------------
	.section	.nv.info._Z15transposeMatrixPfS_ii,"",@"SHT_CUDA_INFO"
	.sectionflags	@""
	.align	4


	//----- nvinfo : EIATTR_CUDA_API_VERSION
	.align		4
        /*0000*/ 	.byte	0x04, 0x37
        /*0002*/ 	.short	(.L_29 - .L_28)
.L_28:
        /*0004*/ 	.word	0x00000082


	//----- nvinfo : EIATTR_KPARAM_INFO
	.align		4
.L_29:
        /*0008*/ 	.byte	0x04, 0x17
        /*000a*/ 	.short	(.L_31 - .L_30)
.L_30:
        /*000c*/ 	.word	0x00000000
        /*0010*/ 	.short	0x0003
        /*0012*/ 	.short	0x0014
        /*0014*/ 	.byte	0x00, 0xf0, 0x11, 0x00


	//----- nvinfo : EIATTR_KPARAM_INFO
	.align		4
.L_31:
        /*0018*/ 	.byte	0x04, 0x17
        /*001a*/ 	.short	(.L_33 - .L_32)
.L_32:
        /*001c*/ 	.word	0x00000000
        /*0020*/ 	.short	0x0002
        /*0022*/ 	.short	0x0010
        /*0024*/ 	.byte	0x00, 0xf0, 0x11, 0x00


	//----- nvinfo : EIATTR_KPARAM_INFO
	.align		4
.L_33:
        /*0028*/ 	.byte	0x04, 0x17
        /*002a*/ 	.short	(.L_35 - .L_34)
.L_34:
        /*002c*/ 	.word	0x00000000
        /*0030*/ 	.short	0x0001
        /*0032*/ 	.short	0x0008
        /*0034*/ 	.byte	0x00, 0xf5, 0x21, 0x00


	//----- nvinfo : EIATTR_KPARAM_INFO
	.align		4
.L_35:
        /*0038*/ 	.byte	0x04, 0x17
        /*003a*/ 	.short	(.L_37 - .L_36)
.L_36:
        /*003c*/ 	.word	0x00000000
        /*0040*/ 	.short	0x0000
        /*0042*/ 	.short	0x0000
        /*0044*/ 	.byte	0x00, 0xf5, 0x21, 0x00


	//----- nvinfo : EIATTR_SPARSE_MMA_MASK
	.align		4
.L_37:
        /*0048*/ 	.byte	0x03, 0x50
        /*004a*/ 	.short	0x0000


	//----- nvinfo : EIATTR_MAXREG_COUNT
	.align		4
        /*004c*/ 	.byte	0x03, 0x1b
        /*004e*/ 	.short	0x00ff


	//----- nvinfo : EIATTR_MERCURY_ISA_VERSION
	.align		4
        /*0050*/ 	.byte	0x03, 0x5f
        /*0052*/ 	.short	0x0101


	//----- nvinfo : EIATTR_VRC_CTA_INIT_COUNT
	.align		4
        /*0054*/ 	.byte	0x02, 0x4a
	.zero		1
	.zero		1


	//----- nvinfo : EIATTR_EXIT_INSTR_OFFSETS
	.align		4
        /*0058*/ 	.byte	0x04, 0x1c
        /*005a*/ 	.short	(.L_39 - .L_38)


	//   ....[0]....
.L_38:
        /*005c*/ 	.word	0x00000130


	//----- nvinfo : EIATTR_CBANK_PARAM_SIZE
	.align		4
.L_39:
        /*0060*/ 	.byte	0x03, 0x19
        /*0062*/ 	.short	0x0018


	//----- nvinfo : EIATTR_PARAM_CBANK
	.align		4
        /*0064*/ 	.byte	0x04, 0x0a
        /*0066*/ 	.short	(.L_41 - .L_40)
	.align		4
.L_40:
        /*0068*/ 	.word	index@(.nv.constant0._Z15transposeMatrixPfS_ii)
        /*006c*/ 	.short	0x0380
        /*006e*/ 	.short	0x0018


	//----- nvinfo : EIATTR_SW_WAR
	.align		4
.L_41:
        /*0070*/ 	.byte	0x04, 0x36
        /*0072*/ 	.short	(.L_43 - .L_42)
.L_42:
        /*0074*/ 	.word	0x00000008
.L_43:


//--------------------- .nv.callgraph             --------------------------
	.section	.nv.callgraph,"",@"SHT_CUDA_CALLGRAPH"
	.align	4
	.sectionentsize	8
	.align		4
        /*0000*/ 	.word	0x00000000
	.align		4
        /*0004*/ 	.word	0xffffffff
	.align		4
        /*0008*/ 	.word	0x00000000
	.align		4
        /*000c*/ 	.word	0xfffffffe
	.align		4
        /*0010*/ 	.word	0x00000000
	.align		4
        /*0014*/ 	.word	0xfffffffd
	.align		4
        /*0018*/ 	.word	0x00000000
	.align		4
        /*001c*/ 	.word	0xfffffffc


//--------------------- .text._Z9matrixMulPfS_S_i --------------------------
	.section	.text._Z9matrixMulPfS_S_i,"ax",@progbits
	.align	128
        .global         _Z9matrixMulPfS_S_i
        .type           _Z9matrixMulPfS_S_i,@function
        .size           _Z9matrixMulPfS_S_i,(.L_x_8 - _Z9matrixMulPfS_S_i)
        .other          _Z9matrixMulPfS_S_i,@"STO_CUDA_ENTRY STV_DEFAULT"
_Z9matrixMulPfS_S_i:
.text._Z9matrixMulPfS_S_i:
[----:B------:R-:W-:Y:S08]  /*0000*/  LDC R1, c[0x0][0x37c] ;  /* 0x0000df00ff017b82 */ /* 0x000ff00000000800 */
[----:B------:R-:W0:Y:S08]  /*0010*/  LDC R21, c[0x0][0x360] ;  /* 0x0000d800ff157b82 */ /* 0x000e300000000800 */
[----:B------:R-:W1:Y:S01]  /*0020*/  LDC R4, c[0x0][0x398] ;  /* 0x0000e600ff047b82 */ /* 0x000e620000000800 */
[----:B0-----:R-:W-:-:S02]  /*0030*/  IABS R5, R21 ;  /* 0x0000001500057213 */ /* 0x001fc40000000000 */
[----:B------:R-:W-:Y:S02]  /*0040*/  IABS R8, R21 ;  /* 0x0000001500087213 */ /* 0x000fe40000000000 */
[----:B------:R-:W0:Y:S02]  /*0050*/  I2F.RP R0, R5 ;  /* 0x0000000500007306 */ /* 0x000e240000209400 */
[----:B------:R-:W-:-:S06]  /*0060*/  IADD3 R8, PT, PT, RZ, -R8, RZ ;  /* 0x80000008ff087210 */ /* 0x000fcc0007ffe0ff */
[----:B0-----:R-:W0:Y:S02]  /*0070*/  MUFU.RCP R0, R0 ;  /* 0x0000000000007308 */ /* 0x001e240000001000 */
[----:B0-----:R-:W-:Y:S02]  /*0080*/  IADD3 R2, PT, PT, R0, 0xffffffe, RZ ;  /* 0x0ffffffe00027810 */ /* 0x001fe40007ffe0ff */
[----:B-1----:R-:W-:-:S04]  /*0090*/  IABS R0, R4 ;  /* 0x0000000400007213 */ /* 0x002fc80000000000 */
[----:B------:R0:W1:Y:S02]  /*00a0*/  F2I.FTZ.U32.TRUNC.NTZ R3, R2 ;  /* 0x0000000200037305 */ /* 0x000064000021f000 */
[----:B0-----:R-:W-:Y:S02]  /*00b0*/  IMAD.MOV.U32 R2, RZ, RZ, RZ ;  /* 0x000000ffff027224 */ /* 0x001fe400078e00ff */
[----:B-1----:R-:W-:-:S04]  /*00c0*/  IMAD.MOV R6, RZ, RZ, -R3 ;  /* 0x000000ffff067224 */ /* 0x002fc800078e0a03 */
[----:B------:R-:W-:-:S04]  /*00d0*/  IMAD R7, R6, R5, RZ ;  /* 0x0000000506077224 */ /* 0x000fc800078e02ff */
[----:B------:R-:W-:Y:S01]  /*00e0*/  IMAD.HI.U32 R3, R3, R7, R2 ;  /* 0x0000000703037227 */ /* 0x000fe200078e0002 */
[----:B------:R-:W-:-:S05]  /*00f0*/  MOV R2, R8 ;  /* 0x0000000800027202 */ /* 0x000fca0000000f00 */
[----:B------:R-:W-:-:S04]  /*0100*/  IMAD.HI.U32 R19, R3, R0, RZ ;  /* 0x0000000003137227 */ /* 0x000fc800078e00ff */
[----:B------:R-:W-:-:S05]  /*0110*/  IMAD R0, R19, R2, R0 ;  /* 0x0000000213007224 */ /* 0x000fca00078e0200 */
[----:B------:R-:W-:-:S13]  /*0120*/  ISETP.GT.U32.AND P1, PT, R5, R0, PT ;  /* 0x000000000500720c */ /* 0x000fda0003f24070 */
[----:B------:R-:W-:Y:S01]  /*0130*/  @!P1 IMAD.IADD R0, R0, 0x1, -R5 ;  /* 0x0000000100009824 */ /* 0x000fe200078e0a05 */
[----:B------:R-:W-:Y:S02]  /*0140*/  @!P1 IADD3 R19, PT, PT, R19, 0x1, RZ ;  /* 0x0000000113139810 */ /* 0x000fe40007ffe0ff */
[C---:B------:R-:W-:Y:S02]  /*0150*/  ISETP.NE.AND P1, PT, R21.reuse, RZ, PT ;  /* 0x000000ff1500720c */ /* 0x040fe40003f25270 */
[----:B------:R-:W-:Y:S02]  /*0160*/  ISETP.GE.U32.AND P0, PT, R0, R5, PT ;  /* 0x000000050000720c */ /* 0x000fe40003f06070 */
[----:B------:R-:W-:-:S04]  /*0170*/  LOP3.LUT R0, R21, R4, RZ, 0x3c, !PT ;  /* 0x0000000415007212 */ /* 0x000fc800078e3cff */
[----:B------:R-:W-:-:S07]  /*0180*/  ISETP.GE.AND P2, PT, R0, RZ, PT ;  /* 0x000000ff0000720c */ /* 0x000fce0003f46270 */
[----:B------:R-:W-:-:S06]  /*0190*/  @P0 VIADD R19, R19, 0x1 ;  /* 0x0000000113130836 */ /* 0x000fcc0000000000 */
[----:B------:R-:W-:Y:S02]  /*01a0*/  @!P2 IADD3 R19, PT, PT, -R19, RZ, RZ ;  /* 0x000000ff1313a210 */ /* 0x000fe40007ffe1ff */
[----:B------:R-:W-:-:S04]  /*01b0*/  @!P1 LOP3.LUT R19, RZ, R21, RZ, 0x33, !PT ;  /* 0x00000015ff139212 */ /* 0x000fc800078e33ff */
[----:B------:R-:W-:-:S13]  /*01c0*/  ISETP.GE.AND P0, PT, R19, 0x1, PT ;  /* 0x000000011300780c */ /* 0x000fda0003f06270 */
[----:B------:R-:W-:Y:S05]  /*01d0*/  @!P0 EXIT ;  /* 0x000000000000894d */ /* 0x000fea0003800000 */
[----:B------:R-:W0:Y:S01]  /*01e0*/  S2R R14, SR_TID.X ;  /* 0x00000000000e7919 */ /* 0x000e220000002100 */
[----:B------:R-:W0:Y:S01]  /*01f0*/  S2UR UR4, SR_CTAID.X ;  /* 0x00000000000479c3 */ /* 0x000e220000002500 */
[----:B------:R-:W1:Y:S01]  /*0200*/  LDCU UR6, c[0x0][0x374] ;  /* 0x00006e80ff0677ac */ /* 0x000e620008000800 */
[----:B------:R-:W-:Y:S01]  /*0210*/  MOV R0, 0x400 ;  /* 0x0000040000007802 */ /* 0x000fe20000000f00 */
[----:B------:R-:W2:Y:S01]  /*0220*/  S2R R18, SR_TID.Y ;  /* 0x0000000000127919 */ /* 0x000ea20000002200 */
[C---:B------:R-:W-:Y:S01]  /*0230*/  LOP3.LUT R22, R21.reuse, 0x7, RZ, 0xc0, !PT ;  /* 0x0000000715167812 */ /* 0x040fe200078ec0ff */
[C---:B------:R-:W-:Y:S01]  /*0240*/  IMAD R12, R21.reuse, R21, RZ ;  /* 0x00000015150c7224 */ /* 0x040fe200078e02ff */
[C---:B------:R-:W-:Y:S01]  /*0250*/  LOP3.LUT R13, R21.reuse, 0xfffffff8, RZ, 0xc0, !PT ;  /* 0xfffffff8150d7812 */ /* 0x040fe200078ec0ff */
[----:B------:R-:W3:Y:S01]  /*0260*/  S2R R7, SR_CgaCtaId ;  /* 0x0000000000077919 */ /* 0x000ee20000008800 */
[----:B------:R-:W2:Y:S01]  /*0270*/  S2UR UR5, SR_CTAID.Y ;  /* 0x00000000000579c3 */ /* 0x000ea20000002600 */
[----:B------:R-:W-:Y:S01]  /*0280*/  VIADD R6, R22, 0xffffffff ;  /* 0xffffffff16067836 */ /* 0x000fe20000000000 */
[C---:B------:R-:W-:Y:S01]  /*0290*/  LOP3.LUT R20, R21.reuse, 0x3, RZ, 0xc0, !PT ;  /* 0x0000000315147812 */ /* 0x040fe200078ec0ff */
[----:B------:R-:W4:Y:S01]  /*02a0*/  LDCU.64 UR8, c[0x0][0x358] ;  /* 0x00006b00ff0877ac */ /* 0x000f220008000a00 */
[----:B------:R-:W-:-:S02]  /*02b0*/  LOP3.LUT R16, R21, 0x7f8, RZ, 0xc0, !PT ;  /* 0x000007f815107812 */ /* 0x000fc400078ec0ff */
[----:B------:R-:W-:Y:S02]  /*02c0*/  ISETP.GE.U32.AND P0, PT, R6, 0x3, PT ;  /* 0x000000030600780c */ /* 0x000fe40003f06070 */
[----:B------:R-:W5:Y:S01]  /*02d0*/  LDC.64 R2, c[0x0][0x390] ;  /* 0x0000e400ff027b82 */ /* 0x000f620000000a00 */
[----:B------:R-:W-:Y:S01]  /*02e0*/  IADD3 R13, PT, PT, -R13, RZ, RZ ;  /* 0x000000ff0d0d7210 */ /* 0x000fe20007ffe1ff */
[C---:B-1----:R-:W-:Y:S02]  /*02f0*/  IMAD R5, R21.reuse, UR6, RZ ;  /* 0x0000000615057c24 */ /* 0x042fe4000f8e02ff */
[C---:B0-----:R-:W-:Y:S01]  /*0300*/  IMAD R17, R21.reuse, UR4, R14 ;  /* 0x0000000415117c24 */ /* 0x041fe2000f8e020e */
[----:B------:R-:W-:Y:S01]  /*0310*/  UMOV UR4, URZ ;  /* 0x000000ff00047c82 */ /* 0x000fe20008000000 */
[C---:B------:R-:W-:Y:S02]  /*0320*/  IMAD R15, R21.reuse, R14, RZ ;  /* 0x0000000e150f7224 */ /* 0x040fe400078e02ff */
[----:B--2---:R-:W-:-:S02]  /*0330*/  IMAD R4, R21, UR5, R18 ;  /* 0x0000000515047c24 */ /* 0x004fc4000f8e0212 */
[----:B------:R-:W-:Y:S01]  /*0340*/  IMAD R14, R21, UR5, R14 ;  /* 0x00000005150e7c24 */ /* 0x000fe2000f8e020e */
[-C--:B------:R-:W-:Y:S01]  /*0350*/  IADD3 R9, PT, PT, R15, R18.reuse, RZ ;  /* 0x000000120f097210 */ /* 0x080fe20007ffe0ff */
[----:B------:R-:W-:Y:S01]  /*0360*/  IMAD R5, R17, R5, R4 ;  /* 0x0000000511057224 */ /* 0x000fe200078e0204 */
[CC--:B------:R-:W-:Y:S01]  /*0370*/  IADD3 R4, PT, PT, R21.reuse, R18.reuse, RZ ;  /* 0x0000001215047210 */ /* 0x0c0fe20007ffe0ff */
[----:B------:R-:W-:Y:S01]  /*0380*/  IMAD R11, R21, R18, RZ ;  /* 0x00000012150b7224 */ /* 0x000fe200078e02ff */
[----:B---3--:R-:W-:Y:S01]  /*0390*/  LEA R0, R7, R0, 0x18 ;  /* 0x0000000007007211 */ /* 0x008fe200078ec0ff */
[----:B-----5:R-:W-:-:S03]  /*03a0*/  IMAD.WIDE R2, R5, 0x4, R2 ;  /* 0x0000000405027825 */ /* 0x020fc600078e0202 */
[----:B------:R-:W-:Y:S01]  /*03b0*/  LEA R10, R9, R0, 0x2 ;  /* 0x00000000090a7211 */ /* 0x000fe200078e10ff */
[----:B------:R-:W-:Y:S02]  /*03c0*/  IMAD.SHL.U32 R4, R4, 0x4, RZ ;  /* 0x0000000404047824 */ /* 0x000fe400078e00ff */
[--C-:B------:R-:W-:Y:S02]  /*03d0*/  IMAD R8, R15, 0x4, R0.reuse ;  /* 0x000000040f087824 */ /* 0x100fe400078e0200 */
[--C-:B------:R-:W-:Y:S02]  /*03e0*/  IMAD R12, R12, 0x4, R0.reuse ;  /* 0x000000040c0c7824 */ /* 0x100fe400078e0200 */
[----:B------:R-:W-:Y:S01]  /*03f0*/  IMAD R4, R4, R21, R0 ;  /* 0x0000001504047224 */ /* 0x000fe200078e0200 */
[----:B------:R-:W-:Y:S01]  /*0400*/  IADD3 R8, PT, PT, R8, 0x10, RZ ;  /* 0x0000001008087810 */ /* 0x000fe20007ffe0ff */
[----:B------:R-:W-:Y:S02]  /*0410*/  IMAD R9, R9, 0x4, R12 ;  /* 0x0000000409097824 */ /* 0x000fe400078e020c */
[----:B----4-:R-:W-:-:S07]  /*0420*/  VIADD R0, R4, 0x10 ;  /* 0x0000001004007836 */ /* 0x010fce0000000000 */
.L_x_5:
[----:B0-----:R-:W0:Y:S01]  /*0430*/  LDC.64 R6, c[0x0][0x380] ;  /* 0x0000e000ff067b82 */ /* 0x001e220000000a00 */
[----:B-1----:R-:W1:Y:S01]  /*0440*/  LDCU UR5, c[0x0][0x398] ;  /* 0x00007300ff0577ac */ /* 0x002e620008000800 */
[----:B------:R-:W-:-:S06]  /*0450*/  IMAD R23, R21, UR4, R18 ;  /* 0x0000000415177c24 */ /* 0x000fcc000f8e0212 */
[----:B------:R-:W2:Y:S01]  /*0460*/  LDC.64 R4, c[0x0][0x388] ;  /* 0x0000e200ff047b82 */ /* 0x000ea20000000a00 */
[--C-:B-1----:R-:W-:Y:S02]  /*0470*/  IMAD R25, R17, UR5, R23.reuse ;  /* 0x0000000511197c24 */ /* 0x102fe4000f8e0217 */
[----:B------:R-:W-:Y:S02]  /*0480*/  IMAD R23, R14, UR5, R23 ;  /* 0x000000050e177c24 */ /* 0x000fe4000f8e0217 */
[----:B0-----:R-:W-:-:S06]  /*0490*/  IMAD.WIDE R6, R25, 0x4, R6 ;  /* 0x0000000419067825 */ /* 0x001fcc00078e0206 */
[----:B------:R-:W3:Y:S01]  /*04a0*/  LDG.E R7, desc[UR8][R6.64] ;  /* 0x0000000806077981 */ /* 0x000ee2000c1e1900 */
[----:B--2---:R-:W-:-:S06]  /*04b0*/  IMAD.WIDE R4, R23, 0x4, R4 ;  /* 0x0000000417047825 */ /* 0x004fcc00078e0204 */
[----:B------:R-:W2:Y:S01]  /*04c0*/  LDG.E R4, desc[UR8][R4.64] ;  /* 0x0000000804047981 */ /* 0x000ea2000c1e1900 */
[----:B------:R-:W-:Y:S01]  /*04d0*/  ISETP.GE.U32.AND P2, PT, R21, 0x8, PT ;  /* 0x000000081500780c */ /* 0x000fe20003f46070 */
[----:B------:R-:W-:Y:S01]  /*04e0*/  UIADD3 UR4, UPT, UPT, UR4, 0x1, URZ ;  /* 0x0000000104047890 */ /* 0x000fe2000fffe0ff */
[----:B------:R-:W-:-:S05]  /*04f0*/  HFMA2 R24, -RZ, RZ, 0, 0 ;  /* 0x00000000ff187431 */ /* 0x000fca00000001ff */
[----:B------:R-:W-:Y:S01]  /*0500*/  ISETP.NE.AND P1, PT, R19, UR4, PT ;  /* 0x0000000413007c0c */ /* 0x000fe2000bf25270 */
[----:B---3--:R0:W-:Y:S04]  /*0510*/  STS [R10], R7 ;  /* 0x000000070a007388 */ /* 0x0081e80000000800 */
[----:B--2---:R0:W-:Y:S01]  /*0520*/  STS [R9], R4 ;  /* 0x0000000409007388 */ /* 0x0041e20000000800 */
[----:B------:R-:W-:Y:S06]  /*0530*/  BAR.SYNC.DEFER_BLOCKING 0x0 ;  /* 0x0000000000007b1d */ /* 0x000fec0000010000 */
[----:B------:R0:W5:Y:S01]  /*0540*/  LDG.E R23, desc[UR8][R2.64] ;  /* 0x0000000802177981 */ /* 0x000162000c1e1900 */
[----:B------:R-:W-:Y:S05]  /*0550*/  @!P2 BRA `(.L_x_0) ;  /* 0x000000000084a947 */ /* 0x000fea0003800000 */
[----:B0-----:R-:W-:Y:S01]  /*0560*/  IMAD.MOV.U32 R4, RZ, RZ, R0 ;  /* 0x000000ffff047224 */ /* 0x001fe200078e0000 */
[----:B------:R-:W-:Y:S02]  /*0570*/  MOV R5, R8 ;  /* 0x0000000800057202 */ /* 0x000fe40000000f00 */
[----:B------:R-:W-:-:S07]  /*0580*/  MOV R6, R13 ;  /* 0x0000000d00067202 */ /* 0x000fce0000000f00 */
.L_x_1:
[----:B------:R-:W-:Y:S01]  /*0590*/  LDS R24, [R5+-0x10] ;  /* 0xfffff00005187984 */ /* 0x000fe20000000800 */
[----:B------:R-:W-:-:S03]  /*05a0*/  VIADD R6, R6, 0x8 ;  /* 0x0000000806067836 */ /* 0x000fc60000000000 */
[----:B------:R-:W0:Y:S02]  /*05b0*/  LDS R7, [R4+-0x10] ;  /* 0xfffff00004077984 */ /* 0x000e240000000800 */
[----:B------:R-:W-:Y:S02]  /*05c0*/  ISETP.NE.AND P2, PT, R6, RZ, PT ;  /* 0x000000ff0600720c */ /* 0x000fe40003f45270 */
[----:B------:R-:W-:Y:S04]  /*05d0*/  LDS R26, [R5+-0xc] ;  /* 0xfffff400051a7984 */ /* 0x000fe80000000800 */
[----:B------:R-:W1:Y:S01]  /*05e0*/  LDS R25, [R4+-0xc] ;  /* 0xfffff40004197984 */ /* 0x000e620000000800 */
[----:B0----5:R-:W-:-:S03]  /*05f0*/  FFMA R7, R24, R7, R23 ;  /* 0x0000000718077223 */ /* 0x021fc60000000017 */
[----:B------:R-:W-:Y:S04]  /*0600*/  LDS R24, [R5+-0x8] ;  /* 0xfffff80005187984 */ /* 0x000fe80000000800 */
[----:B------:R-:W0:Y:S01]  /*0610*/  LDS R23, [R4+-0x8] ;  /* 0xfffff80004177984 */ /* 0x000e220000000800 */
[----:B-1----:R-:W-:-:S03]  /*0620*/  FFMA R7, R26, R25, R7 ;  /* 0x000000191a077223 */ /* 0x002fc60000000007 */
[----:B------:R-:W-:Y:S04]  /*0630*/  LDS R26, [R5+-0x4] ;  /* 0xfffffc00051a7984 */ /* 0x000fe80000000800 */
[----:B------:R-:W1:Y:S01]  /*0640*/  LDS R25, [R4+-0x4] ;  /* 0xfffffc0004197984 */ /* 0x000e620000000800 */
[----:B0-----:R-:W-:-:S03]  /*0650*/  FFMA R7, R24, R23, R7 ;  /* 0x0000001718077223 */ /* 0x001fc60000000007 */
[----:B------:R-:W-:Y:S04]  /*0660*/  LDS R24, [R5] ;  /* 0x0000000005187984 */ /* 0x000fe80000000800 */
[----:B------:R-:W0:Y:S01]  /*0670*/  LDS R23, [R4] ;  /* 0x0000000004177984 */ /* 0x000e220000000800 */
[----:B-1----:R-:W-:-:S03]  /*0680*/  FFMA R7, R26, R25, R7 ;  /* 0x000000191a077223 */ /* 0x002fc60000000007 */
[----:B------:R-:W-:Y:S04]  /*0690*/  LDS R26, [R5+0x4] ;  /* 0x00000400051a7984 */ /* 0x000fe80000000800 */
[----:B------:R-:W1:Y:S01]  /*06a0*/  LDS R25, [R4+0x4] ;  /* 0x0000040004197984 */ /* 0x000e620000000800 */
[----:B0-----:R-:W-:-:S03]  /*06b0*/  FFMA R7, R24, R23, R7 ;  /* 0x0000001718077223 */ /* 0x001fc60000000007 */
[----:B------:R-:W-:Y:S04]  /*06c0*/  LDS R24, [R5+0x8] ;  /* 0x0000080005187984 */ /* 0x000fe80000000800 */
[----:B------:R-:W0:Y:S01]  /*06d0*/  LDS R23, [R4+0x8] ;  /* 0x0000080004177984 */ /* 0x000e220000000800 */
[----:B-1----:R-:W-:-:S03]  /*06e0*/  FFMA R7, R26, R25, R7 ;  /* 0x000000191a077223 */ /* 0x002fc60000000007 */
[----:B------:R1:W-:Y:S04]  /*06f0*/  LDS R26, [R5+0xc] ;  /* 0x00000c00051a7984 */ /* 0x0003e80000000800 */
[----:B------:R2:W3:Y:S01]  /*0700*/  LDS R25, [R4+0xc] ;  /* 0x00000c0004197984 */ /* 0x0004e20000000800 */
[----:B-1----:R-:W-:Y:S02]  /*0710*/  IADD3 R5, PT, PT, R5, 0x20, RZ ;  /* 0x0000002005057810 */ /* 0x002fe40007ffe0ff */
[----:B--2---:R-:W-:Y:S01]  /*0720*/  IADD3 R4, PT, PT, R4, 0x20, RZ ;  /* 0x0000002004047810 */ /* 0x004fe20007ffe0ff */
[----:B0-----:R-:W-:-:S04]  /*0730*/  FFMA R23, R24, R23, R7 ;  /* 0x0000001718177223 */ /* 0x001fc80000000007 */
[----:B---3--:R-:W-:Y:S01]  /*0740*/  FFMA R23, R26, R25, R23 ;  /* 0x000000191a177223 */ /* 0x008fe20000000017 */
[----:B------:R-:W-:Y:S06]  /*0750*/  @P2 BRA `(.L_x_1) ;  /* 0xfffffffc008c2947 */ /* 0x000fec000383ffff */
[----:B------:R-:W-:-:S07]  /*0760*/  IMAD.MOV.U32 R24, RZ, RZ, R16 ;  /* 0x000000ffff187224 */ /* 0x000fce00078e0010 */
.L_x_0:
[----:B------:R-:W-:-:S13]  /*0770*/  ISETP.NE.AND P2, PT, R22, RZ, PT ;  /* 0x000000ff1600720c */ /* 0x000fda0003f45270 */
[----:B------:R-:W-:Y:S05]  /*0780*/  @!P2 BRA `(.L_x_2) ;  /* 0x0000000000cca947 */ /* 0x000fea0003800000 */
[----:B------:R-:W-:Y:S01]  /*0790*/  ISETP.NE.AND P2, PT, R20, RZ, PT ;  /* 0x000000ff1400720c */ /* 0x000fe20003f45270 */
[----:B------:R-:W-:-:S12]  /*07a0*/  @!P0 BRA `(.L_x_3) ;  /* 0x0000000000508947 */ /* 0x000fd80003800000 */
[----:B------:R-:W1:Y:S01]  /*07b0*/  S2UR UR6, SR_CgaCtaId ;  /* 0x00000000000679c3 */ /* 0x000e620000008800 */
[----:B------:R-:W-:Y:S01]  /*07c0*/  UMOV UR5, 0x400 ;  /* 0x0000040000057882 */ /* 0x000fe20000000000 */
[-C--:B0-----:R-:W-:Y:S02]  /*07d0*/  IADD3 R7, PT, PT, R11, R24.reuse, RZ ;  /* 0x000000180b077210 */ /* 0x081fe40007ffe0ff */
[----:B------:R-:W-:Y:S02]  /*07e0*/  IADD3 R5, PT, PT, R15, R24, RZ ;  /* 0x000000180f057210 */ /* 0x000fe40007ffe0ff */
[----:B------:R-:W-:Y:S01]  /*07f0*/  IADD3 R24, PT, PT, R24, 0x4, RZ ;  /* 0x0000000418187810 */ /* 0x000fe20007ffe0ff */
[----:B------:R-:W-:-:S05]  /*0800*/  IMAD R4, R7, 0x4, R12 ;  /* 0x0000000407047824 */ /* 0x000fca00078e020c */
[----:B------:R-:W-:Y:S04]  /*0810*/  LDS R7, [R4] ;  /* 0x0000000004077984 */ /* 0x000fe80000000800 */
[----:B------:R-:W-:Y:S04]  /*0820*/  LDS R26, [R4+0x8] ;  /* 0x00000800041a7984 */ /* 0x000fe80000000800 */
[----:B------:R-:W-:Y:S01]  /*0830*/  LDS R28, [R4+0xc] ;  /* 0x00000c00041c7984 */ /* 0x000fe20000000800 */
[----:B-1----:R-:W-:-:S06]  /*0840*/  ULEA UR5, UR6, UR5, 0x18 ;  /* 0x0000000506057291 */ /* 0x002fcc000f8ec0ff */
[----:B------:R-:W-:-:S05]  /*0850*/  LEA R5, R5, UR5, 0x2 ;  /* 0x0000000505057c11 */ /* 0x000fca000f8e10ff */
[----:B------:R-:W0:Y:S04]  /*0860*/  LDS R6, [R5] ;  /* 0x0000000005067984 */ /* 0x000e280000000800 */
[----:B------:R-:W-:Y:S04]  /*0870*/  LDS R25, [R5+0x8] ;  /* 0x0000080005197984 */ /* 0x000fe80000000800 */
[----:B------:R-:W-:Y:S01]  /*0880*/  LDS R27, [R5+0xc] ;  /* 0x00000c00051b7984 */ /* 0x000fe20000000800 */
[----:B0----5:R-:W-:-:S03]  /*0890*/  FFMA R6, R6, R7, R23 ;  /* 0x0000000706067223 */ /* 0x021fc60000000017 */
[----:B------:R-:W-:Y:S04]  /*08a0*/  LDS R23, [R4+0x4] ;  /* 0x0000040004177984 */ /* 0x000fe80000000800 */
[----:B------:R-:W0:Y:S02]  /*08b0*/  LDS R7, [R5+0x4] ;  /* 0x0000040005077984 */ /* 0x000e240000000800 */
[----:B0-----:R-:W-:-:S04]  /*08c0*/  FFMA R6, R7, R23, R6 ;  /* 0x0000001707067223 */ /* 0x001fc80000000006 */
[----:B------:R-:W-:-:S04]  /*08d0*/  FFMA R6, R25, R26, R6 ;  /* 0x0000001a19067223 */ /* 0x000fc80000000006 */
[----:B------:R-:W-:-:S07]  /*08e0*/  FFMA R23, R27, R28, R6 ;  /* 0x0000001c1b177223 */ /* 0x000fce0000000006 */
.L_x_3:
[----:B------:R-:W-:Y:S05]  /*08f0*/  @!P2 BRA `(.L_x_2) ;  /* 0x000000000070a947 */ /* 0x000fea0003800000 */
[----:B------:R-:W-:Y:S02]  /*0900*/  ISETP.NE.AND P2, PT, R20, 0x1, PT ;  /* 0x000000011400780c */ /* 0x000fe40003f45270 */
[----:B------:R-:W-:-:S11]  /*0910*/  LOP3.LUT P3, RZ, R21, 0x1, RZ, 0xc0, !PT ;  /* 0x0000000115ff7812 */ /* 0x000fd6000786c0ff */
[----:B------:R-:W-:Y:S05]  /*0920*/  @!P2 BRA `(.L_x_4) ;  /* 0x000000000038a947 */ /* 0x000fea0003800000 */
[----:B------:R-:W1:Y:S01]  /*0930*/  S2UR UR6, SR_CgaCtaId ;  /* 0x00000000000679c3 */ /* 0x000e620000008800 */
[----:B------:R-:W-:Y:S01]  /*0940*/  UMOV UR5, 0x400 ;  /* 0x0000040000057882 */ /* 0x000fe20000000000 */
[----:B0-----:R-:W-:Y:S01]  /*0950*/  IMAD.IADD R4, R15, 0x1, R24 ;  /* 0x000000010f047824 */ /* 0x001fe200078e0218 */
[----:B------:R-:W-:Y:S02]  /*0960*/  IADD3 R5, PT, PT, R11, R24, RZ ;  /* 0x000000180b057210 */ /* 0x000fe40007ffe0ff */
[----:B------:R-:W-:Y:S02]  /*0970*/  IADD3 R24, PT, PT, R24, 0x2, RZ ;  /* 0x0000000218187810 */ /* 0x000fe40007ffe0ff */
[----:B------:R-:W-:-:S05]  /*0980*/  LEA R5, R5, R12, 0x2 ;  /* 0x0000000c05057211 */ /* 0x000fca00078e10ff */
[----:B------:R-:W-:Y:S04]  /*0990*/  LDS R7, [R5] ;  /* 0x0000000005077984 */ /* 0x000fe80000000800 */
[----:B------:R-:W-:Y:S01]  /*09a0*/  LDS R26, [R5+0x4] ;  /* 0x00000400051a7984 */ /* 0x000fe20000000800 */
[----:B-1----:R-:W-:-:S06]  /*09b0*/  ULEA UR5, UR6, UR5, 0x18 ;  /* 0x0000000506057291 */ /* 0x002fcc000f8ec0ff */
[----:B------:R-:W-:-:S05]  /*09c0*/  LEA R4, R4, UR5, 0x2 ;  /* 0x0000000504047c11 */ /* 0x000fca000f8e10ff */
[----:B------:R-:W0:Y:S04]  /*09d0*/  LDS R6, [R4] ;  /* 0x0000000004067984 */ /* 0x000e280000000800 */
[----:B------:R-:W1:Y:S01]  /*09e0*/  LDS R25, [R4+0x4] ;  /* 0x0000040004197984 */ /* 0x000e620000000800 */
[----:B0----5:R-:W-:-:S04]  /*09f0*/  FFMA R6, R6, R7, R23 ;  /* 0x0000000706067223 */ /* 0x021fc80000000017 */
[----:B-1----:R-:W-:-:S07]  /*0a00*/  FFMA R23, R25, R26, R6 ;  /* 0x0000001a19177223 */ /* 0x002fce0000000006 */
.L_x_4:
[----:B------:R-:W-:Y:S05]  /*0a10*/  @!P3 BRA `(.L_x_2) ;  /* 0x000000000028b947 */ /* 0x000fea0003800000 */
[----:B------:R-:W1:Y:S01]  /*0a20*/  S2UR UR6, SR_CgaCtaId ;  /* 0x00000000000679c3 */ /* 0x000e620000008800 */
[----:B------:R-:W-:Y:S01]  /*0a30*/  UMOV UR5, 0x400 ;  /* 0x0000040000057882 */ /* 0x000fe20000000000 */
[----:B------:R-:W-:Y:S01]  /*0a40*/  IMAD.IADD R5, R11, 0x1, R24 ;  /* 0x000000010b057824 */ /* 0x000fe200078e0218 */
[----:B0-----:R-:W-:-:S04]  /*0a50*/  IADD3 R4, PT, PT, R15, R24, RZ ;  /* 0x000000180f047210 */ /* 0x001fc80007ffe0ff */
[----:B------:R-:W-:-:S06]  /*0a60*/  LEA R5, R5, R12, 0x2 ;  /* 0x0000000c05057211 */ /* 0x000fcc00078e10ff */
[----:B------:R-:W-:Y:S01]  /*0a70*/  LDS R5, [R5] ;  /* 0x0000000005057984 */ /* 0x000fe20000000800 */
[----:B-1----:R-:W-:-:S06]  /*0a80*/  ULEA UR5, UR6, UR5, 0x18 ;  /* 0x0000000506057291 */ /* 0x002fcc000f8ec0ff */
[----:B------:R-:W-:-:S06]  /*0a90*/  LEA R4, R4, UR5, 0x2 ;  /* 0x0000000504047c11 */ /* 0x000fcc000f8e10ff */
[----:B------:R-:W0:Y:S02]  /*0aa0*/  LDS R4, [R4] ;  /* 0x0000000004047984 */ /* 0x000e240000000800 */
[----:B0----5:R-:W-:-:S07]  /*0ab0*/  FFMA R23, R4, R5, R23 ;  /* 0x0000000504177223 */ /* 0x021fce0000000017 */
.L_x_2:
[----:B-----5:R1:W-:Y:S01]  /*0ac0*/  STG.E desc[UR8][R2.64], R23 ;  /* 0x0000001702007986 */ /* 0x0203e2000c101908 */
[----:B------:R-:W-:Y:S05]  /*0ad0*/  @P1 BRA `(.L_x_5) ;  /* 0xfffffff800541947 */ /* 0x000fea000383ffff */
[----:B------:R-:W-:Y:S05]  /*0ae0*/  EXIT ;  /* 0x000000000000794d */ /* 0x000fea0003800000 */
.L_x_6:
[----:B------:R-:W-:-:S00]  /*0af0*/  BRA `(.L_x_6) ;  /* 0xfffffffc00fc7947 */ /* 0x000fc0000383ffff */
[----:B------:R-:W-:-:S00]  /*0b00*/  NOP ;  /* 0x0000000000007918 */ /* 0x000fc00000000000 */
[----:B------:R-:W-:-:S00]  /*0b10*/  NOP ;  /* 0x0000000000007918 */ /* 0x000fc00000000000 */
[----:B------:R-:W-:-:S00]  /*0b20*/  NOP ;  /* 0x0000000000007918 */ /* 0x000fc00000000000 */
[----:B------:R-:W-:-:S00]  /*0b30*/  NOP ;  /* 0x0000000000007918 */ /* 0x000fc00000000000 */
[----:B------:R-:W-:-:S00]  /*0b40*/  NOP ;  /* 0x0000000000007918 */ /* 0x000fc00000000000 */
[----:B------:R-:W-:-:S00]  /*0b50*/  NOP ;  /* 0x0000000000007918 */ /* 0x000fc00000000000 */
[----:B------:R-:W-:-:S00]  /*0b60*/  NOP ;  /* 0x0000000000007918 */ /* 0x000fc00000000000 */
[----:B------:R-:W-:-:S00]  /*0b70*/  NOP ;  /* 0x0000000000007918 */ /* 0x000fc00000000000 */
.L_x_8:


//--------------------- .text._Z15transposeMatrixPfS_ii --------------------------
	.section	.text._Z15transposeMatrixPfS_ii,"ax",@progbits
	.align	128
        .global         _Z15transposeMatrixPfS_ii
        .type           _Z15transposeMatrixPfS_ii,@function
        .size           _Z15transposeMatrixPfS_ii,(.L_x_9 - _Z15transposeMatrixPfS_ii)
        .other          _Z15transposeMatrixPfS_ii,@"STO_CUDA_ENTRY STV_DEFAULT"
_Z15transposeMatrixPfS_ii:
.text._Z15transposeMatrixPfS_ii:
[----:B------:R-:W-:Y:S01]  /*0000*/  LDC R1, c[0x0][0x37c] ;  /* 0x0000df00ff017b82 */ /* 0x000fe20000000800 */
[----:B------:R-:W0:Y:S07]  /*0010*/  S2R R5, SR_TID.X ;  /* 0x0000000000057919 */ /* 0x000e2e0000002100 */
[----:B------:R-:W0:Y:S01]  /*0020*/  LDC R0, c[0x0][0x360] ;  /* 0x0000d800ff007b82 */ /* 0x000e220000000800 */
[----:B------:R-:W1:Y:S01]  /*0030*/  LDCU.64 UR8, c[0x0][0x390] ;  /* 0x00007200ff0877ac */ /* 0x000e620008000a00 */
[----:B------:R-:W2:Y:S01]  /*0040*/  S2R R4, SR_TID.Y ;  /* 0x0000000000047919 */ /* 0x000ea20000002200 */
[----:B------:R-:W3:Y:S05]  /*0050*/  LDCU.64 UR4, c[0x0][0x358] ;  /* 0x00006b00ff0477ac */ /* 0x000eea0008000a00 */
[----:B------:R-:W0:Y:S08]  /*0060*/  S2UR UR6, SR_CTAID.X ;  /* 0x00000000000679c3 */ /* 0x000e300000002500 */
[----:B------:R-:W2:Y:S08]  /*0070*/  S2UR UR7, SR_CTAID.Y ;  /* 0x00000000000779c3 */ /* 0x000eb00000002600 */
[----:B------:R-:W2:Y:S08]  /*0080*/  LDC R7, c[0x0][0x364] ;  /* 0x0000d900ff077b82 */ /* 0x000eb00000000800 */
[----:B------:R-:W4:Y:S01]  /*0090*/  LDC.64 R2, c[0x0][0x380] ;  /* 0x0000e000ff027b82 */ /* 0x000f220000000a00 */
[----:B0-----:R-:W-:-:S02]  /*00a0*/  IMAD R0, R0, UR6, R5 ;  /* 0x0000000600007c24 */ /* 0x001fc4000f8e0205 */
[----:B--2---:R-:W-:-:S04]  /*00b0*/  IMAD R7, R7, UR7, R4 ;  /* 0x0000000707077c24 */ /* 0x004fc8000f8e0204 */
[----:B-1----:R-:W-:-:S04]  /*00c0*/  IMAD R5, R0, UR9, R7 ;  /* 0x0000000900057c24 */ /* 0x002fc8000f8e0207 */
[----:B----4-:R-:W-:Y:S02]  /*00d0*/  IMAD.WIDE R2, R5, 0x4, R2 ;  /* 0x0000000405027825 */ /* 0x010fe400078e0202 */
[----:B------:R-:W0:Y:S04]  /*00e0*/  LDC.64 R4, c[0x0][0x388] ;  /* 0x0000e200ff047b82 */ /* 0x000e280000000a00 */
[----:B---3--:R-:W2:Y:S01]  /*00f0*/  LDG.E R3, desc[UR4][R2.64] ;  /* 0x0000000402037981 */ /* 0x008ea2000c1e1900 */
[----:B------:R-:W-:-:S04]  /*0100*/  IMAD R7, R7, UR8, R0 ;  /* 0x0000000807077c24 */ /* 0x000fc8000f8e0200 */
[----:B0-----:R-:W-:-:S05]  /*0110*/  IMAD.WIDE R4, R7, 0x4, R4 ;  /* 0x0000000407047825 */ /* 0x001fca00078e0204 */
[----:B--2---:R-:W-:Y:S01]  /*0120*/  STG.E desc[UR4][R4.64], R3 ;  /* 0x0000000304007986 */ /* 0x004fe2000c101904 */
[----:B------:R-:W-:Y:S05]  /*0130*/  EXIT ;  /* 0x000000000000794d */ /* 0x000fea0003800000 */
.L_x_7:
        /* <DEDUP_REMOVED lines=12> */
.L_x_9:


//--------------------- .nv.shared._Z9matrixMulPfS_S_i --------------------------
	.section	.nv.shared._Z9matrixMulPfS_S_i,"aw",@nobits
	.sectionflags	@""
	.align	16
	.zero		1024


//--------------------- .nv.shared.reserved.0     --------------------------
	.section	.nv.shared.reserved.0,"aw",@nobits
	.weak		__nv_reservedSMEM_offset_0_alias
	.size		__nv_reservedSMEM_offset_0_alias, 0, 64
	.other		__nv_reservedSMEM_offset_0_alias,@"STO_CUDA_RESERVED_SHARED STV_DEFAULT"
__nv_reservedSMEM_offset_0_alias:
	.zero		0
	.zero		64


//--------------------- .nv.shared._Z15transposeMatrixPfS_ii --------------------------
	.section	.nv.shared._Z15transposeMatrixPfS_ii,"aw",@nobits
	.sectionflags	@""
	.align	16
	.zero		1024


//--------------------- .nv.constant0._Z9matrixMulPfS_S_i --------------------------
	.section	.nv.constant0._Z9matrixMulPfS_S_i,"a",@progbits
	.sectionflags	@""
	.align	4
.nv.constant0._Z9matrixMulPfS_S_i:
	.zero		924


//--------------------- .nv.constant0._Z15transposeMatrixPfS_ii --------------------------
	.section	.nv.constant0._Z15transposeMatrixPfS_ii,"a",@progbits
	.sectionflags	@""
	.align	4
.nv.constant0._Z15transposeMatrixPfS_ii:
	.zero		920


//--------------------- SYMBOLS --------------------------

	.type		.nv.reservedSmem.offset0,@object
	.size		.nv.reservedSmem.offset0,0x4
	.type		.nv.reservedSmem.cap,@object
	.size		.nv.reservedSmem.cap,0x4
